	.headerflags	@"EF_CUDA_TEXMODE_UNIFIED EF_CUDA_64BIT_ADDRESS EF_CUDA_ACCELERATORS EF_CUDA_SM90 EF_CUDA_VIRTUAL_SM(EF_CUDA_SM90)"
	.elftype	@"ET_EXEC"


//--------------------- .nv.info                  --------------------------
	.section	.nv.info,"",@"SHT_CUDA_INFO"
	.align	4


	//----- nvinfo : EIATTR_REGCOUNT
	.align		4
        /*0000*/ 	.byte	0x04, 0x2f
        /*0002*/ 	.short	(.L_1 - .L_0)
	.align		4
.L_0:
        /*0004*/ 	.word	index@(triton_poi_fused_add_clamp_132)
        /*0008*/ 	.word	0x0000000b


	//----- nvinfo : EIATTR_MIN_STACK_SIZE
	.align		4
.L_1:
        /*000c*/ 	.byte	0x04, 0x12
        /*000e*/ 	.short	(.L_3 - .L_2)
	.align		4
.L_2:
        /*0010*/ 	.word	index@(triton_poi_fused_add_clamp_132)
        /*0014*/ 	.word	0x00000000


	//----- nvinfo : EIATTR_FRAME_SIZE
	.align		4
.L_3:
        /*0018*/ 	.byte	0x04, 0x11
        /*001a*/ 	.short	(.L_5 - .L_4)
	.align		4
.L_4:
        /*001c*/ 	.word	index@(triton_poi_fused_add_clamp_132)
        /*0020*/ 	.word	0x00000000


	//----- nvinfo : EIATTR_MIN_STACK_SIZE
	.align		4
.L_5:
        /*0024*/ 	.byte	0x04, 0x12
        /*0026*/ 	.short	(.L_7 - .L_6)
	.align		4
.L_6:
        /*0028*/ 	.word	index@(triton_poi_fused_add_clamp_132)
        /*002c*/ 	.word	0x00000000
.L_7:


//--------------------- .nv.info.triton_poi_fused_add_clamp_132 --------------------------
	.section	.nv.info.triton_poi_fused_add_clamp_132,"",@"SHT_CUDA_INFO"
	.sectionflags	@""
	.align	4


	//----- nvinfo : EIATTR_CUDA_API_VERSION
	.align		4
        /*0000*/ 	.byte	0x04, 0x37
        /*0002*/ 	.short	(.L_9 - .L_8)
.L_8:
        /*0004*/ 	.word	0x0000007c


	//----- nvinfo : EIATTR_KPARAM_INFO
	.align		4
.L_9:
        /*0008*/ 	.byte	0x04, 0x17
        /*000a*/ 	.short	(.L_11 - .L_10)
.L_10:
        /*000c*/ 	.word	0x00000000
        /*0010*/ 	.short	0x0001
        /*0012*/ 	.short	0x0008
        /*0014*/ 	.byte	0x00, 0xf0, 0x11, 0x00


	//----- nvinfo : EIATTR_KPARAM_INFO
	.align		4
.L_11:
        /*0018*/ 	.byte	0x04, 0x17
        /*001a*/ 	.short	(.L_13 - .L_12)
.L_12:
        /*001c*/ 	.word	0x00000000
        /*0020*/ 	.short	0x0000
        /*0022*/ 	.short	0x0000
        /*0024*/ 	.byte	0x00, 0xf4, 0x21, 0x00


	//----- nvinfo : EIATTR_SPARSE_MMA_MASK
	.align		4
.L_13:
        /*0028*/ 	.byte	0x03, 0x50
        /*002a*/ 	.short	0x0000


	//----- nvinfo : EIATTR_MAXREG_COUNT
	.align		4
        /*002c*/ 	.byte	0x03, 0x1b
        /*002e*/ 	.short	0x00ff


	//----- nvinfo : EIATTR_EXIT_INSTR_OFFSETS
	.align		4
        /*0030*/ 	.byte	0x04, 0x1c
        /*0032*/ 	.short	(.L_15 - .L_14)


	//   ....[0]....
.L_14:
        /*0034*/ 	.word	0x000001b0


	//   ....[1]....
        /*0038*/ 	.word	0x00000200


	//----- nvinfo : EIATTR_REQNTID
	.align		4
.L_15:
        /*003c*/ 	.byte	0x04, 0x10
        /*003e*/ 	.short	(.L_17 - .L_16)
.L_16:
        /*0040*/ 	.word	0x00000020
        /*0044*/ 	.word	0x00000001
        /*0048*/ 	.word	0x00000001


	//----- nvinfo : EIATTR_CBANK_PARAM_SIZE
	.align		4
.L_17:
        /*004c*/ 	.byte	0x03, 0x19
        /*004e*/ 	.short	0x000c


	//----- nvinfo : EIATTR_PARAM_CBANK
	.align		4
        /*0050*/ 	.byte	0x04, 0x0a
        /*0052*/ 	.short	(.L_19 - .L_18)
	.align		4
.L_18:
        /*0054*/ 	.word	index@(.nv.constant0.triton_poi_fused_add_clamp_132)
        /*0058*/ 	.short	0x0210
        /*005a*/ 	.short	0x000c


	//----- nvinfo : EIATTR_SW_WAR
	.align		4
.L_19:
        /*005c*/ 	.byte	0x04, 0x36
        /*005e*/ 	.short	(.L_21 - .L_20)
.L_20:
        /*0060*/ 	.word	0x00000008
.L_21:


//--------------------- .nv.callgraph             --------------------------
	.section	.nv.callgraph,"",@"SHT_CUDA_CALLGRAPH"
	.align	4
	.sectionentsize	8
	.align		4
        /*0000*/ 	.word	0x00000000
	.align		4
        /*0004*/ 	.word	0xffffffff
	.align		4
        /*0008*/ 	.word	0x00000000
	.align		4
        /*000c*/ 	.word	0xfffffffe
	.align		4
        /*0010*/ 	.word	0x00000000
	.align		4
        /*0014*/ 	.word	0xfffffffd
	.align		4
        /*0018*/ 	.word	0x00000000
	.align		4
        /*001c*/ 	.word	0xfffffffc


//--------------------- .text.triton_poi_fused_add_clamp_132 --------------------------
	.section	.text.triton_poi_fused_add_clamp_132,"ax",@progbits
	.align	128
        .global         triton_poi_fused_add_clamp_132
        .type           triton_poi_fused_add_clamp_132,@function
        .size           triton_poi_fused_add_clamp_132,(.L_x_1 - triton_poi_fused_add_clamp_132)
        .other          triton_poi_fused_add_clamp_132,@"STO_CUDA_ENTRY STV_DEFAULT"
triton_poi_fused_add_clamp_132:
.text.triton_poi_fused_add_clamp_132:
[----:B------:R-:W0:Y:S02]  /*0000*/  LDC R1, c[0x0][0x28] ;  /* 0x00000a00ff017b82 */ /* 0x000e240000000800 */
[----:B------:R-:W1:Y:S01]  /*0010*/  S2R R0, SR_TID.X ;  /* 0x0000000000007919 */ /* 0x000e620000002100 */
[----:B------:R-:W-:Y:S01]  /*0020*/  IMAD.MOV.U32 R3, RZ, RZ, 0x3e000000 ;  /* 0x3e000000ff037424 */ /* 0x000fe200078e00ff */
[----:B------:R-:W2:Y:S01]  /*0030*/  S2R R5, SR_CTAID.X ;  /* 0x0000000000057919 */ /* 0x000ea20000002500 */
[----:B-1----:R-:W-:-:S05]  /*0040*/  IMAD.SHL.U32 R0, R0, 0x2, RZ ;  /* 0x0000000200007824 */ /* 0x002fca00078e00ff */
[----:B------:R-:W-:-:S05]  /*0050*/  LOP3.LUT R0, R0, 0x3e, RZ, 0xc0, !PT ;  /* 0x0000003e00007812 */ /* 0x000fca00078ec0ff */
[----:B--2---:R-:W-:-:S05]  /*0060*/  IMAD R5, R5, 0x40, R0 ;  /* 0x0000004005057824 */ /* 0x004fca00078e0200 */
[----:B------:R-:W-:Y:S02]  /*0070*/  IADD3 R0, R5, 0x1, RZ ;  /* 0x0000000105007810 */ /* 0x000fe40007ffe0ff */
[----:B------:R-:W-:Y:S02]  /*0080*/  I2FP.F32.S32 R2, R5 ;  /* 0x0000000500027245 */ /* 0x000fe40000201400 */
[----:B------:R-:W-:Y:S02]  /*0090*/  I2FP.F32.S32 R0, R0 ;  /* 0x0000000000007245 */ /* 0x000fe40000201400 */
[----:B------:R-:W-:Y:S01]  /*00a0*/  ISETP.GE.AND P0, PT, R5, 0x40, PT ;  /* 0x000000400500780c */ /* 0x000fe20003f06270 */
[----:B------:R-:W-:Y:S02]  /*00b0*/  FADD R2, R2, 0.5 ;  /* 0x3f00000002027421 */ /* 0x000fe40000000000 */
[----:B------:R-:W-:Y:S02]  /*00c0*/  FADD R0, R0, 0.5 ;  /* 0x3f00000000007421 */ /* 0x000fe40000000000 */
[----:B------:R-:W-:-:S02]  /*00d0*/  FFMA R2, R2, R3, -0.5 ;  /* 0xbf00000002027423 */ /* 0x000fc40000000003 */
[----:B------:R-:W-:-:S03]  /*00e0*/  FFMA R0, R0, R3, -0.5 ;  /* 0xbf00000000007423 */ /* 0x000fc60000000003 */
[----:B------:R-:W-:Y:S02]  /*00f0*/  FMNMX R4, RZ, R2, !PT ;  /* 0x00000002ff047209 */ /* 0x000fe40007800000 */
[----:B------:R-:W-:Y:S01]  /*0100*/  FMNMX R0, RZ, R0, !PT ;  /* 0x00000000ff007209 */ /* 0x000fe20007800000 */
[----:B------:R-:W1:Y:S03]  /*0110*/  LDC.64 R2, c[0x0][0x210] ;  /* 0x00008400ff027b82 */ /* 0x000e660000000a00 */
[----:B------:R-:W2:Y:S08]  /*0120*/  F2I.TRUNC.NTZ R4, R4 ;  /* 0x0000000400047305 */ /* 0x000eb0000020f100 */
[----:B------:R-:W3:Y:S01]  /*0130*/  F2I.TRUNC.NTZ R0, R0 ;  /* 0x0000000000007305 */ /* 0x000ee2000020f100 */
[----:B--2---:R-:W-:-:S05]  /*0140*/  VIMNMX R6, R4, 0x6, PT ;  /* 0x0000000604067848 */ /* 0x004fca0003fe0100 */
[----:B------:R-:W-:Y:S02]  /*0150*/  VIADD R6, R6, 0x1 ;  /* 0x0000000106067836 */ /* 0x000fe40000000000 */
[----:B-1----:R-:W-:Y:S01]  /*0160*/  IMAD.WIDE R2, R5, 0x8, R2 ;  /* 0x0000000805027825 */ /* 0x002fe200078e0202 */
[----:B---3--:R-:W-:Y:S02]  /*0170*/  VIMNMX R7, R0, 0x6, PT ;  /* 0x0000000600077848 */ /* 0x008fe40003fe0100 */
[----:B------:R-:W-:Y:S02]  /*0180*/  SHF.R.S32.HI R5, RZ, 0x1f, R6 ;  /* 0x0000001fff057819 */ /* 0x000fe40000011406 */
[----:B------:R-:W-:-:S04]  /*0190*/  IADD3 R8, R7, 0x1, RZ ;  /* 0x0000000107087810 */ /* 0x000fc80007ffe0ff */
[----:B------:R-:W-:Y:S01]  /*01a0*/  SHF.R.S32.HI R7, RZ, 0x1f, R8 ;  /* 0x0000001fff077819 */ /* 0x000fe20000011408 */
[----:B------:R-:W-:Y:S06]  /*01b0*/  @P0 EXIT ;  /* 0x000000000000094d */ /* 0x000fec0003800000 */
[----:B------:R-:W-:Y:S01]  /*01c0*/  IMAD.MOV.U32 R4, RZ, RZ, R6 ;  /* 0x000000ffff047224 */ /* 0x000fe200078e0006 */
[----:B------:R-:W-:Y:S01]  /*01d0*/  MOV R6, R8 ;  /* 0x0000000800067202 */ /* 0x000fe20000000f00 */
[----:B------:R-:W-:-:S04]  /*01e0*/  ULDC.64 UR4, c[0x0][0x208] ;  /* 0x0000820000047ab9 */ /* 0x000fc80000000a00 */
[----:B------:R-:W-:Y:S01]  /*01f0*/  STG.E.128 desc[UR4][R2.64], R4 ;  /* 0x0000000402007986 */ /* 0x000fe2000c101d04 */
[----:B------:R-:W-:Y:S05]  /*0200*/  EXIT ;  /* 0x000000000000794d */ /* 0x000fea0003800000 */
.L_x_0:
[----:B------:R-:W-:-:S00]  /*0210*/  BRA `(.L_x_0) ;  /* 0xfffffffc00fc7947 */ /* 0x000fc0000383ffff */
[----:B------:R-:W-:-:S00]  /*0220*/  NOP ;  /* 0x0000000000007918 */ /* 0x000fc00000000000 */
        /* <DEDUP_REMOVED lines=13> */
.L_x_1:


//--------------------- .nv.constant0.triton_poi_fused_add_clamp_132 --------------------------
	.section	.nv.constant0.triton_poi_fused_add_clamp_132,"a",@progbits
	.sectionflags	@""
	.align	4
.nv.constant0.triton_poi_fused_add_clamp_132:
	.zero		540
